	.headerflags	@"EF_CUDA_TEXMODE_UNIFIED EF_CUDA_64BIT_ADDRESS EF_CUDA_ACCELERATORS EF_CUDA_SM90 EF_CUDA_VIRTUAL_SM(EF_CUDA_SM90)"
	.elftype	@"ET_EXEC"


//--------------------- .nv.info                  --------------------------
	.section	.nv.info,"",@"SHT_CUDA_INFO"
	.align	4


	//----- nvinfo : EIATTR_REGCOUNT
	.align		4
        /*0000*/ 	.byte	0x04, 0x2f
        /*0002*/ 	.short	(.L_3 - .L_2)
	.align		4
.L_2:
        /*0004*/ 	.word	index@(triton_poi_fused__native_batch_norm_legit_no_training_10)
        /*0008*/ 	.word	0x00000011


	//----- nvinfo : EIATTR_MIN_STACK_SIZE
	.align		4
.L_3:
        /*000c*/ 	.byte	0x04, 0x12
        /*000e*/ 	.short	(.L_5 - .L_4)
	.align		4
.L_4:
        /*0010*/ 	.word	index@(triton_poi_fused__native_batch_norm_legit_no_training_10)
        /*0014*/ 	.word	0x00000000


	//----- nvinfo : EIATTR_FRAME_SIZE
	.align		4
.L_5:
        /*0018*/ 	.byte	0x04, 0x11
        /*001a*/ 	.short	(.L_7 - .L_6)
	.align		4
.L_6:
        /*001c*/ 	.word	index@(triton_poi_fused__native_batch_norm_legit_no_training_10)
        /*0020*/ 	.word	0x00000000


	//----- nvinfo : EIATTR_MIN_STACK_SIZE
	.align		4
.L_7:
        /*0024*/ 	.byte	0x04, 0x12
        /*0026*/ 	.short	(.L_9 - .L_8)
	.align		4
.L_8:
        /*0028*/ 	.word	index@(triton_poi_fused__native_batch_norm_legit_no_training_10)
        /*002c*/ 	.word	0x00000000
.L_9:


//--------------------- .nv.info.triton_poi_fused__native_batch_norm_legit_no_training_10 --------------------------
	.section	.nv.info.triton_poi_fused__native_batch_norm_legit_no_training_10,"",@"SHT_CUDA_INFO"
	.sectionflags	@""
	.align	4


	//----- nvinfo : EIATTR_CUDA_API_VERSION
	.align		4
        /*0000*/ 	.byte	0x04, 0x37
        /*0002*/ 	.short	(.L_11 - .L_10)
.L_10:
        /*0004*/ 	.word	0x0000007c


	//----- nvinfo : EIATTR_KPARAM_INFO
	.align		4
.L_11:
        /*0008*/ 	.byte	0x04, 0x17
        /*000a*/ 	.short	(.L_13 - .L_12)
.L_12:
        /*000c*/ 	.word	0x00000000
        /*0010*/ 	.short	0x0006
        /*0012*/ 	.short	0x0030
        /*0014*/ 	.byte	0x00, 0xf0, 0x11, 0x00


	//----- nvinfo : EIATTR_KPARAM_INFO
	.align		4
.L_13:
        /*0018*/ 	.byte	0x04, 0x17
        /*001a*/ 	.short	(.L_15 - .L_14)
.L_14:
        /*001c*/ 	.word	0x00000000
        /*0020*/ 	.short	0x0005
        /*0022*/ 	.short	0x0028
        /*0024*/ 	.byte	0x00, 0xf4, 0x21, 0x00


	//----- nvinfo : EIATTR_KPARAM_INFO
	.align		4
.L_15:
        /*0028*/ 	.byte	0x04, 0x17
        /*002a*/ 	.short	(.L_17 - .L_16)
.L_16:
        /*002c*/ 	.word	0x00000000
        /*0030*/ 	.short	0x0004
        /*0032*/ 	.short	0x0020
        /*0034*/ 	.byte	0x00, 0xf4, 0x21, 0x00


	//----- nvinfo : EIATTR_KPARAM_INFO
	.align		4
.L_17:
        /*0038*/ 	.byte	0x04, 0x17
        /*003a*/ 	.short	(.L_19 - .L_18)
.L_18:
        /*003c*/ 	.word	0x00000000
        /*0040*/ 	.short	0x0003
        /*0042*/ 	.short	0x0018
        /*0044*/ 	.byte	0x00, 0xf4, 0x21, 0x00


	//----- nvinfo : EIATTR_KPARAM_INFO
	.align		4
.L_19:
        /*0048*/ 	.byte	0x04, 0x17
        /*004a*/ 	.short	(.L_21 - .L_20)
.L_20:
        /*004c*/ 	.word	0x00000000
        /*0050*/ 	.short	0x0002
        /*0052*/ 	.short	0x0010
        /*0054*/ 	.byte	0x00, 0xf4, 0x21, 0x00


	//----- nvinfo : EIATTR_KPARAM_INFO
	.align		4
.L_21:
        /*0058*/ 	.byte	0x04, 0x17
        /*005a*/ 	.short	(.L_23 - .L_22)
.L_22:
        /*005c*/ 	.word	0x00000000
        /*0060*/ 	.short	0x0001
        /*0062*/ 	.short	0x0008
        /*0064*/ 	.byte	0x00, 0xf4, 0x21, 0x00


	//----- nvinfo : EIATTR_KPARAM_INFO
	.align		4
.L_23:
        /*0068*/ 	.byte	0x04, 0x17
        /*006a*/ 	.short	(.L_25 - .L_24)
.L_24:
        /*006c*/ 	.word	0x00000000
        /*0070*/ 	.short	0x0000
        /*0072*/ 	.short	0x0000
        /*0074*/ 	.byte	0x00, 0xf4, 0x21, 0x00


	//----- nvinfo : EIATTR_SPARSE_MMA_MASK
	.align		4
.L_25:
        /*0078*/ 	.byte	0x03, 0x50
        /*007a*/ 	.short	0x0000


	//----- nvinfo : EIATTR_MAXREG_COUNT
	.align		4
        /*007c*/ 	.byte	0x03, 0x1b
        /*007e*/ 	.short	0x00ff


	//----- nvinfo : EIATTR_EXIT_INSTR_OFFSETS
	.align		4
        /*0080*/ 	.byte	0x04, 0x1c
        /*0082*/ 	.short	(.L_27 - .L_26)


	//   ....[0]....
.L_26:
        /*0084*/ 	.word	0x00000310


	//----- nvinfo : EIATTR_REQNTID
	.align		4
.L_27:
        /*0088*/ 	.byte	0x04, 0x10
        /*008a*/ 	.short	(.L_29 - .L_28)
.L_28:
        /*008c*/ 	.word	0x00000080
        /*0090*/ 	.word	0x00000001
        /*0094*/ 	.word	0x00000001


	//----- nvinfo : EIATTR_CBANK_PARAM_SIZE
	.align		4
.L_29:
        /*0098*/ 	.byte	0x03, 0x19
        /*009a*/ 	.short	0x0034


	//----- nvinfo : EIATTR_PARAM_CBANK
	.align		4
        /*009c*/ 	.byte	0x04, 0x0a
        /*009e*/ 	.short	(.L_31 - .L_30)
	.align		4
.L_30:
        /*00a0*/ 	.word	index@(.nv.constant0.triton_poi_fused__native_batch_norm_legit_no_training_10)
        /*00a4*/ 	.short	0x0210
        /*00a6*/ 	.short	0x0034


	//----- nvinfo : EIATTR_SW_WAR
	.align		4
.L_31:
        /*00a8*/ 	.byte	0x04, 0x36
        /*00aa*/ 	.short	(.L_33 - .L_32)
.L_32:
        /*00ac*/ 	.word	0x00000008
.L_33:


//--------------------- .nv.callgraph             --------------------------
	.section	.nv.callgraph,"",@"SHT_CUDA_CALLGRAPH"
	.align	4
	.sectionentsize	8
	.align		4
        /*0000*/ 	.word	0x00000000
	.align		4
        /*0004*/ 	.word	0xffffffff
	.align		4
        /*0008*/ 	.word	0x00000000
	.align		4
        /*000c*/ 	.word	0xfffffffe
	.align		4
        /*0010*/ 	.word	0x00000000
	.align		4
        /*0014*/ 	.word	0xfffffffd
	.align		4
        /*0018*/ 	.word	0x00000000
	.align		4
        /*001c*/ 	.word	0xfffffffc


//--------------------- .nv.constant4             --------------------------
	.section	.nv.constant4,"a",@progbits
	.align	8
	.align		8
.nv.constant4:
        /*0000*/ 	.dword	_$_str
	.align		8
        /*0008*/ 	.dword	_$_str_$_2


//--------------------- .text.triton_poi_fused__native_batch_norm_legit_no_training_10 --------------------------
	.section	.text.triton_poi_fused__native_batch_norm_legit_no_training_10,"ax",@progbits
	.align	128
        .global         triton_poi_fused__native_batch_norm_legit_no_training_10
        .type           triton_poi_fused__native_batch_norm_legit_no_training_10,@function
        .size           triton_poi_fused__native_batch_norm_legit_no_training_10,(.L_x_1 - triton_poi_fused__native_batch_norm_legit_no_training_10)
        .other          triton_poi_fused__native_batch_norm_legit_no_training_10,@"STO_CUDA_ENTRY STV_DEFAULT"
triton_poi_fused__native_batch_norm_legit_no_training_10:
.text.triton_poi_fused__native_batch_norm_legit_no_training_10:
[----:B------:R-:W-:Y:S01]  /*0000*/  LDC R1, c[0x0][0x28] ;  /* 0x00000a00ff017b82 */ /* 0x000fe20000000800 */
[----:B------:R-:W1:Y:S07]  /*0010*/  S2R R0, SR_TID.X ;  /* 0x0000000000007919 */ /* 0x000e6e0000002100 */
[----:B------:R-:W2:Y:S01]  /*0020*/  LDC.64 R6, c[0x0][0x220] ;  /* 0x00008800ff067b82 */ /* 0x000ea20000000a00 */
[----:B------:R-:W-:Y:S01]  /*0030*/  ULDC.64 UR4, c[0x0][0x208] ;  /* 0x0000820000047ab9 */ /* 0x000fe20000000a00 */
[----:B------:R-:W3:Y:S06]  /*0040*/  S2R R5, SR_CTAID.X ;  /* 0x0000000000057919 */ /* 0x000eec0000002500 */
[----:B------:R-:W4:Y:S08]  /*0050*/  LDC.64 R8, c[0x0][0x228] ;  /* 0x00008a00ff087b82 */ /* 0x000f300000000a00 */
[----:B------:R-:W5:Y:S01]  /*0060*/  LDC.64 R10, c[0x0][0x230] ;  /* 0x00008c00ff0a7b82 */ /* 0x000f620000000a00 */
[----:B-1----:R-:W-:-:S02]  /*0070*/  SHF.L.U32 R0, R0, 0x1, RZ ;  /* 0x0000000100007819 */ /* 0x002fc400000006ff */
[----:B---3--:R-:W-:Y:S02]  /*0080*/  SHF.R.S32.HI R3, RZ, 0x17, R5 ;  /* 0x00000017ff037819 */ /* 0x008fe40000011405 */
[----:B------:R-:W-:Y:S02]  /*0090*/  LOP3.LUT R0, R0, 0xfe, RZ, 0xc0, !PT ;  /* 0x000000fe00007812 */ /* 0x000fe400078ec0ff */
[----:B------:R-:W-:Y:S02]  /*00a0*/  SGXT R3, R3, 0x1 ;  /* 0x000000010303781a */ /* 0x000fe40000000200 */
[----:B------:R-:W-:Y:S02]  /*00b0*/  LEA R0, R5, R0, 0x8 ;  /* 0x0000000005007211 */ /* 0x000fe400078e40ff */
[----:B------:R-:W1:Y:S02]  /*00c0*/  LDC.64 R4, c[0x0][0x218] ;  /* 0x00008600ff047b82 */ /* 0x000e640000000a00 */
[----:B------:R-:W-:-:S04]  /*00d0*/  LEA.HI R3, R3, R0, RZ, 0xa ;  /* 0x0000000003037211 */ /* 0x000fc800078f50ff */
[----:B------:R-:W-:-:S04]  /*00e0*/  SHF.R.S32.HI R3, RZ, 0xa, R3 ;  /* 0x0000000aff037819 */ /* 0x000fc80000011403 */
[----:B------:R-:W-:-:S04]  /*00f0*/  LEA.HI R2, R3, R3, RZ, 0x4 ;  /* 0x0000000303027211 */ /* 0x000fc800078f20ff */
[----:B------:R-:W-:-:S04]  /*0100*/  LOP3.LUT R2, R2, 0xfffffff0, RZ, 0xc0, !PT ;  /* 0xfffffff002027812 */ /* 0x000fc800078ec0ff */
[----:B------:R-:W-:Y:S02]  /*0110*/  IADD3 R13, R3, -R2, RZ ;  /* 0x80000002030d7210 */ /* 0x000fe40007ffe0ff */
[----:B------:R-:W3:Y:S03]  /*0120*/  LDC.64 R2, c[0x0][0x210] ;  /* 0x00008400ff027b82 */ /* 0x000ee60000000a00 */
[----:B--2---:R-:W-:-:S06]  /*0130*/  IMAD.WIDE R6, R13, 0x4, R6 ;  /* 0x000000040d067825 */ /* 0x004fcc00078e0206 */
[----:B------:R-:W2:Y:S01]  /*0140*/  LDG.E.EL R6, desc[UR4][R6.64] ;  /* 0x0000000406067981 */ /* 0x000ea2000c2e1900 */
[----:B-1----:R-:W-:-:S05]  /*0150*/  IMAD.WIDE R4, R13, 0x4, R4 ;  /* 0x000000040d047825 */ /* 0x002fca00078e0204 */
[----:B------:R1:W2:Y:S01]  /*0160*/  LDG.E.EL R12, desc[UR4][R4.64] ;  /* 0x00000004040c7981 */ /* 0x0002a2000c2e1900 */
[----:B---3--:R-:W-:Y:S01]  /*0170*/  IMAD.WIDE R2, R0, 0x4, R2 ;  /* 0x0000000400027825 */ /* 0x008fe200078e0202 */
[----:B------:R-:W-:Y:S01]  /*0180*/  HFMA2.MMA R14, -RZ, RZ, 1.625, 0 ;  /* 0x3e800000ff0e7435 */ /* 0x000fe200000001ff */
[----:B-1----:R-:W1:Y:S04]  /*0190*/  LDC.64 R4, c[0x0][0x238] ;  /* 0x00008e00ff047b82 */ /* 0x002e680000000a00 */
[----:B------:R-:W3:Y:S01]  /*01a0*/  LDG.E.64 R2, desc[UR4][R2.64] ;  /* 0x0000000402027981 */ /* 0x000ee2000c1e1b00 */
[----:B----4-:R-:W-:-:S04]  /*01b0*/  IMAD.WIDE R8, R13, 0x4, R8 ;  /* 0x000000040d087825 */ /* 0x010fc800078e0208 */
[----:B-----5:R-:W-:Y:S02]  /*01c0*/  IMAD.WIDE R10, R13, 0x4, R10 ;  /* 0x000000040d0a7825 */ /* 0x020fe400078e020a */
[----:B------:R-:W4:Y:S04]  /*01d0*/  LDG.E.EL R8, desc[UR4][R8.64] ;  /* 0x0000000408087981 */ /* 0x000f28000c2e1900 */
[----:B------:R-:W4:Y:S01]  /*01e0*/  LDG.E.EL R11, desc[UR4][R10.64] ;  /* 0x000000040a0b7981 */ /* 0x000f22000c2e1900 */
[----:B-1----:R-:W-:-:S04]  /*01f0*/  IMAD.WIDE R4, R0, 0x4, R4 ;  /* 0x0000000400047825 */ /* 0x002fc800078e0204 */
[----:B--2---:R-:W-:-:S04]  /*0200*/  FADD R6, R6, 9.9999997473787516356e-06 ;  /* 0x3727c5ac06067421 */ /* 0x004fc80000000000 */
[----:B------:R-:W1:Y:S02]  /*0210*/  MUFU.SQRT R7, R6 ;  /* 0x0000000600077308 */ /* 0x000e640000002000 */
[C---:B-1----:R-:W-:Y:S02]  /*0220*/  FSETP.GT.AND P0, PT, R7.reuse, 8.50705917302346158658e+37, PT ;  /* 0x7e8000000700780b */ /* 0x042fe40003f04000 */
[----:B------:R-:W-:-:S11]  /*0230*/  FSETP.GEU.AND P1, PT, R7, 1.175494350822287508e-38, PT ;  /* 0x008000000700780b */ /* 0x000fd60003f2e000 */
[----:B------:R-:W-:-:S04]  /*0240*/  @P0 FMUL R7, R7, 0.25 ;  /* 0x3e80000007070820 */ /* 0x000fc80000400000 */
[----:B------:R-:W-:-:S06]  /*0250*/  @!P1 FMUL R7, R7, 16777216 ;  /* 0x4b80000007079820 */ /* 0x000fcc0000400000 */
[----:B------:R-:W1:Y:S01]  /*0260*/  MUFU.RCP R7, R7 ;  /* 0x0000000700077308 */ /* 0x000e620000001000 */
[----:B------:R-:W-:Y:S01]  /*0270*/  FSEL R14, R14, 1, P0 ;  /* 0x3f8000000e0e7808 */ /* 0x000fe20000000000 */
[----:B---3--:R-:W-:-:S04]  /*0280*/  FADD R2, R2, -R12 ;  /* 0x8000000c02027221 */ /* 0x008fc80000000000 */
[----:B------:R-:W-:Y:S01]  /*0290*/  @!P1 FMUL R14, R14, 16777216 ;  /* 0x4b8000000e0e9820 */ /* 0x000fe20000400000 */
[----:B------:R-:W-:-:S03]  /*02a0*/  FADD R3, R3, -R12 ;  /* 0x8000000c03037221 */ /* 0x000fc60000000000 */
[----:B-1----:R-:W-:-:S04]  /*02b0*/  FMUL R14, R7, R14 ;  /* 0x0000000e070e7220 */ /* 0x002fc80000400000 */
[-C--:B------:R-:W-:Y:S01]  /*02c0*/  FMUL R2, R2, R14.reuse ;  /* 0x0000000e02027220 */ /* 0x080fe20000400000 */
[----:B------:R-:W-:-:S03]  /*02d0*/  FMUL R14, R3, R14 ;  /* 0x0000000e030e7220 */ /* 0x000fc60000400000 */
[C-C-:B----4-:R-:W-:Y:S01]  /*02e0*/  FFMA R2, R8.reuse, R2, R11.reuse ;  /* 0x0000000208027223 */ /* 0x150fe2000000000b */
[----:B------:R-:W-:-:S05]  /*02f0*/  FFMA R3, R8, R14, R11 ;  /* 0x0000000e08037223 */ /* 0x000fca000000000b */
[----:B------:R-:W-:Y:S01]  /*0300*/  STG.E.64 desc[UR4][R4.64], R2 ;  /* 0x0000000204007986 */ /* 0x000fe2000c101b04 */
[----:B------:R-:W-:Y:S05]  /*0310*/  EXIT ;  /* 0x000000000000794d */ /* 0x000fea0003800000 */
.L_x_0:
[----:B------:R-:W-:-:S00]  /*0320*/  BRA `(.L_x_0) ;  /* 0xfffffffc00fc7947 */ /* 0x000fc0000383ffff */
[----:B------:R-:W-:-:S00]  /*0330*/  NOP ;  /* 0x0000000000007918 */ /* 0x000fc00000000000 */
        /* <DEDUP_REMOVED lines=12> */
.L_x_1:


//--------------------- .nv.global.init           --------------------------
	.section	.nv.global.init,"aw",@progbits
.nv.global.init:
	.type		_$_str,@object
	.size		_$_str,(_$_str_$_2 - _$_str)
_$_str:
        /*0000*/ 	.byte	0x5f, 0x5f, 0x43, 0x55, 0x44, 0x41, 0x5f, 0x46, 0x54, 0x5a, 0x00
	.type		_$_str_$_2,@object
	.size		_$_str_$_2,(.L_1 - _$_str_$_2)
_$_str_$_2:
        /*000b*/ 	.byte	0x5f, 0x5f, 0x43, 0x55, 0x44, 0x41, 0x5f, 0x50, 0x52, 0x45, 0x43, 0x5f, 0x53, 0x51, 0x52, 0x54
        /*001b*/ 	.byte	0x00
.L_1:


//--------------------- .nv.constant0.triton_poi_fused__native_batch_norm_legit_no_training_10 --------------------------
	.section	.nv.constant0.triton_poi_fused__native_batch_norm_legit_no_training_10,"a",@progbits
	.sectionflags	@""
	.align	4
.nv.constant0.triton_poi_fused__native_batch_norm_legit_no_training_10:
	.zero		580
